	.target	sm_90a

	.elftype	@"ET_EXEC"


//--------------------- .note.nv.tkinfo           --------------------------
	.section	.note.nv.tkinfo,"",@"SHT_NOTE"
	.sectionflags	@"SHF_NOTE_NV_TKINFO"
	.tkinfo
        /*0018*/ 	.word	0x00000002
        /*0030*/ 	.string	""
        /*0030*/ 	.string	"ptxas"
        /*0030*/ 	.string	"Cuda compilation tools, release 13.0, V13.0.88"
        /*0030*/ 	.string	"Build cuda_13.0.r13.0/compiler.36424714_0"
        /*0030*/ 	.string	"-v  -suppress-debug-info  -lineinfo  -arch sm_90a "



//--------------------- .note.nv.cuinfo           --------------------------
	.section	.note.nv.cuinfo,"",@"SHT_NOTE"
	.sectionflags	@"SHF_NOTE_NV_CUINFO"
        /*0018*/ 	.short	0x0002
        /*001a*/ 	.short	0x005a
        /*001c*/ 	.short	0x0082
	.zero		2


//--------------------- .nv.info                  --------------------------
	.section	.nv.info,"",@"SHT_CUDA_INFO"
	.align	4


	//----- nvinfo : EIATTR_REGCOUNT
	.align		4
        /*0000*/ 	.byte	0x04, 0x2f
        /*0002*/ 	.short	(.L_1 - .L_0)
	.align		4
.L_0:
        /*0004*/ 	.word	index@(gluon_mma)
        /*0008*/ 	.word	0x0000006a


	//----- nvinfo : EIATTR_FRAME_SIZE
	.align		4
.L_1:
        /*000c*/ 	.byte	0x04, 0x11
        /*000e*/ 	.short	(.L_3 - .L_2)
	.align		4
.L_2:
        /*0010*/ 	.word	index@(gluon_mma)
        /*0014*/ 	.word	0x00000000


	//----- nvinfo : EIATTR_MIN_STACK_SIZE
	.align		4
.L_3:
        /*0018*/ 	.byte	0x04, 0x12
        /*001a*/ 	.short	(.L_5 - .L_4)
	.align		4
.L_4:
        /*001c*/ 	.word	index@(gluon_mma)
        /*0020*/ 	.word	0x00000000
.L_5:


//--------------------- .nv.compat                --------------------------
	.section	.nv.compat,"",@"SHT_CUDA_COMPAT_INFO"
	.align	4
        /*0000*/ 	.byte	0x02, 0x09, 0x01, 0x00, 0x02, 0x02, 0x04, 0x00, 0x02, 0x05, 0x05, 0x00, 0x03, 0x07, 0x01, 0x01
        /*0010*/ 	.byte	0x02, 0x03, 0x00, 0x00, 0x02, 0x06, 0x01, 0x00, 0x04, 0x0b, 0x08, 0x00, 0x00, 0x00, 0x00, 0x00
        /*0020*/ 	.byte	0x00, 0x00, 0x00, 0x00


//--------------------- .nv.info.gluon_mma        --------------------------
	.section	.nv.info.gluon_mma,"",@"SHT_CUDA_INFO"
	.sectionflags	@""
	.align	4


	//----- nvinfo : EIATTR_CUDA_API_VERSION
	.align		4
        /*0000*/ 	.byte	0x04, 0x37
        /*0002*/ 	.short	(.L_7 - .L_6)
.L_6:
        /*0004*/ 	.word	0x00000082


	//----- nvinfo : EIATTR_KPARAM_INFO
	.align		4
.L_7:
        /*0008*/ 	.byte	0x04, 0x17
        /*000a*/ 	.short	(.L_9 - .L_8)
.L_8:
        /*000c*/ 	.word	0x00000000
        /*0010*/ 	.short	0x0004
        /*0012*/ 	.short	0x0020
        /*0014*/ 	.byte	0x00, 0xf4, 0x21, 0x00


	//----- nvinfo : EIATTR_KPARAM_INFO
	.align		4
.L_9:
        /*0018*/ 	.byte	0x04, 0x17
        /*001a*/ 	.short	(.L_11 - .L_10)
.L_10:
        /*001c*/ 	.word	0x00000000
        /*0020*/ 	.short	0x0003
        /*0022*/ 	.short	0x0018
        /*0024*/ 	.byte	0x00, 0xf4, 0x21, 0x00


	//----- nvinfo : EIATTR_KPARAM_INFO
	.align		4
.L_11:
        /*0028*/ 	.byte	0x04, 0x17
        /*002a*/ 	.short	(.L_13 - .L_12)
.L_12:
        /*002c*/ 	.word	0x00000000
        /*0030*/ 	.short	0x0002
        /*0032*/ 	.short	0x0010
        /*0034*/ 	.byte	0x00, 0xf4, 0x21, 0x00


	//----- nvinfo : EIATTR_KPARAM_INFO
	.align		4
.L_13:
        /*0038*/ 	.byte	0x04, 0x17
        /*003a*/ 	.short	(.L_15 - .L_14)
.L_14:
        /*003c*/ 	.word	0x00000000
        /*0040*/ 	.short	0x0001
        /*0042*/ 	.short	0x0008
        /*0044*/ 	.byte	0x00, 0xf4, 0x21, 0x00


	//----- nvinfo : EIATTR_KPARAM_INFO
	.align		4
.L_15:
        /*0048*/ 	.byte	0x04, 0x17
        /*004a*/ 	.short	(.L_17 - .L_16)
.L_16:
        /*004c*/ 	.word	0x00000000
        /*0050*/ 	.short	0x0000
        /*0052*/ 	.short	0x0000
        /*0054*/ 	.byte	0x00, 0xf4, 0x21, 0x00


	//----- nvinfo : EIATTR_SPARSE_MMA_MASK
	.align		4
.L_17:
        /*0058*/ 	.byte	0x03, 0x50
        /*005a*/ 	.short	0x0000


	//----- nvinfo : EIATTR_MAXREG_COUNT
	.align		4
        /*005c*/ 	.byte	0x03, 0x1b
        /*005e*/ 	.short	0x00ff


	//----- nvinfo : EIATTR_NUM_BARRIERS
	.align		4
        /*0060*/ 	.byte	0x02, 0x4c
        /*0062*/ 	.byte	0x01
	.zero		1


	//----- nvinfo : EIATTR_MERCURY_ISA_VERSION
	.align		4
        /*0064*/ 	.byte	0x03, 0x5f
        /*0066*/ 	.short	0x0101


	//----- nvinfo : EIATTR_EXIT_INSTR_OFFSETS
	.align		4
        /*0068*/ 	.byte	0x04, 0x1c
        /*006a*/ 	.short	(.L_19 - .L_18)


	//   ....[0]....
.L_18:
        /*006c*/ 	.word	0x00001780


	//----- nvinfo : EIATTR_REQNTID
	.align		4
.L_19:
        /*0070*/ 	.byte	0x04, 0x10
        /*0072*/ 	.short	(.L_21 - .L_20)
.L_20:
        /*0074*/ 	.word	0x00000100
        /*0078*/ 	.word	0x00000001
        /*007c*/ 	.word	0x00000001


	//----- nvinfo : EIATTR_CBANK_PARAM_SIZE
	.align		4
.L_21:
        /*0080*/ 	.byte	0x03, 0x19
        /*0082*/ 	.short	0x0028


	//----- nvinfo : EIATTR_PARAM_CBANK
	.align		4
        /*0084*/ 	.byte	0x04, 0x0a
        /*0086*/ 	.short	(.L_23 - .L_22)
	.align		4
.L_22:
        /*0088*/ 	.word	index@(.nv.constant0.gluon_mma)
        /*008c*/ 	.short	0x0210
        /*008e*/ 	.short	0x0028


	//----- nvinfo : EIATTR_SW_WAR
	.align		4
.L_23:
        /*0090*/ 	.byte	0x04, 0x36
        /*0092*/ 	.short	(.L_25 - .L_24)
.L_24:
        /*0094*/ 	.word	0x00000008
.L_25:


//--------------------- .nv.callgraph             --------------------------
	.section	.nv.callgraph,"",@"SHT_CUDA_CALLGRAPH"
	.align	4
	.sectionentsize	8
	.align		4
        /*0000*/ 	.word	0x00000000
	.align		4
        /*0004*/ 	.word	0xffffffff
	.align		4
        /*0008*/ 	.word	0x00000000
	.align		4
        /*000c*/ 	.word	0xfffffffe
	.align		4
        /*0010*/ 	.word	0x00000000
	.align		4
        /*0014*/ 	.word	0xfffffffd
	.align		4
        /*0018*/ 	.word	0x00000000
	.align		4
        /*001c*/ 	.word	0xfffffffc


//--------------------- .text.gluon_mma           --------------------------
	.section	.text.gluon_mma,"ax",@progbits
	.align	128
        .global         gluon_mma
        .type           gluon_mma,@function
        .size           gluon_mma,(.L_x_1 - gluon_mma)
        .other          gluon_mma,@"STO_CUDA_ENTRY STV_DEFAULT"
gluon_mma:
.text.gluon_mma:
[----:B------:R-:W-:Y:S01]  /*0000*/  LDC R1, c[0x0][0x28] ;  /* 0x00000a00ff017b82 */ /* 0x000fe20000000800 */
[----:B------:R-:W0:Y:S07]  /*0010*/  S2R R13, SR_TID.X ;  /* 0x00000000000d7919 */ /* 0x000e2e0000002100 */
[----:B------:R-:W1:Y:S01]  /*0020*/  LDC.64 R30, c[0x0][0x210] ;  /* 0x00008400ff1e7b82 */ /* 0x000e620000000a00 */
[----:B------:R-:W-:-:S07]  /*0030*/  ULDC.64 UR16, c[0x0][0x208] ;  /* 0x0000820000107ab9 */ /* 0x000fce0000000a00 */
[----:B------:R-:W2:Y:S01]  /*0040*/  LDC.64 R48, c[0x0][0x218] ;  /* 0x00008600ff307b82 */ /* 0x000ea20000000a00 */
[----:B0-----:R-:W-:Y:S02]  /*0050*/  SHF.R.U32.HI R9, RZ, 0x5, R13 ;  /* 0x00000005ff097819 */ /* 0x001fe4000001160d */
[----:B------:R-:W-:Y:S02]  /*0060*/  LOP3.LUT R103, R13, 0xe0, RZ, 0xc0, !PT ;  /* 0x000000e00d677812 */ /* 0x000fe400078ec0ff */
[----:B------:R-:W-:Y:S02]  /*0070*/  SGXT.U32 R9, R9, 0x3 ;  /* 0x000000030909781a */ /* 0x000fe40000000000 */
[C---:B-1----:R-:W-:Y:S01]  /*0080*/  LEA R16, P0, R103.reuse, R30, 0x2 ;  /* 0x0000001e67107211 */ /* 0x042fe200078010ff */
[----:B------:R-:W-:Y:S01]  /*0090*/  IMAD.SHL.U32 R0, R103, 0x2, RZ ;  /* 0x0000000267007824 */ /* 0x000fe200078e00ff */
[C---:B------:R-:W-:Y:S02]  /*00a0*/  LOP3.LUT R101, R9.reuse, 0x8, RZ, 0xfc, !PT ;  /* 0x0000000809657812 */ /* 0x040fe400078efcff */
[----:B------:R-:W-:-:S02]  /*00b0*/  LOP3.LUT R99, R9, 0x10, RZ, 0xfc, !PT ;  /* 0x0000001009637812 */ /* 0x000fc400078efcff */
[-C--:B------:R-:W-:Y:S01]  /*00c0*/  LEA.HI.X R17, R0, R31.reuse, RZ, 0x1, P0 ;  /* 0x0000001f00117211 */ /* 0x080fe200000f0cff */
[----:B------:R-:W-:Y:S01]  /*00d0*/  IMAD.SHL.U32 R0, R101, 0x40, RZ ;  /* 0x0000004065007824 */ /* 0x000fe200078e00ff */
[----:B------:R-:W-:Y:S01]  /*00e0*/  LOP3.LUT R97, R9, 0x18, RZ, 0xfc, !PT ;  /* 0x0000001809617812 */ /* 0x000fe200078efcff */
[----:B------:R-:W-:Y:S01]  /*00f0*/  IMAD.SHL.U32 R2, R99, 0x40, RZ ;  /* 0x0000004063027824 */ /* 0x000fe200078e00ff */
[C---:B------:R-:W-:Y:S02]  /*0100*/  LOP3.LUT R11, R9.reuse, 0x20, RZ, 0xfc, !PT ;  /* 0x00000020090b7812 */ /* 0x040fe400078efcff */
[----:B------:R-:W-:Y:S01]  /*0110*/  LOP3.LUT R7, R9, 0x28, RZ, 0xfc, !PT ;  /* 0x0000002809077812 */ /* 0x000fe200078efcff */
[----:B------:R-:W-:Y:S01]  /*0120*/  IMAD.SHL.U32 R4, R97, 0x40, RZ ;  /* 0x0000004061047824 */ /* 0x000fe200078e00ff */
[C---:B------:R-:W-:Y:S02]  /*0130*/  LOP3.LUT R5, R9.reuse, 0x30, RZ, 0xfc, !PT ;  /* 0x0000003009057812 */ /* 0x040fe400078efcff */
[----:B------:R-:W-:Y:S01]  /*0140*/  LOP3.LUT R9, R9, 0x38, RZ, 0xfc, !PT ;  /* 0x0000003809097812 */ /* 0x000fe200078efcff */
[----:B------:R-:W-:Y:S01]  /*0150*/  IMAD.SHL.U32 R8, R7, 0x40, RZ ;  /* 0x0000004007087824 */ /* 0x000fe200078e00ff */
[----:B------:R-:W-:Y:S01]  /*0160*/  LEA R18, P0, R101, R30, 0x7 ;  /* 0x0000001e65127211 */ /* 0x000fe200078038ff */
[----:B------:R-:W-:Y:S01]  /*0170*/  IMAD.SHL.U32 R10, R5, 0x40, RZ ;  /* 0x00000040050a7824 */ /* 0x000fe200078e00ff */
[----:B------:R-:W-:Y:S01]  /*0180*/  LOP3.LUT R3, R13, 0x1f, RZ, 0xc0, !PT ;  /* 0x0000001f0d037812 */ /* 0x000fe200078ec0ff */
[----:B------:R-:W-:Y:S01]  /*0190*/  IMAD.SHL.U32 R12, R9, 0x40, RZ ;  /* 0x00000040090c7824 */ /* 0x000fe200078e00ff */
[----:B------:R-:W-:-:S02]  /*01a0*/  LEA.HI.X R19, R0, R31, RZ, 0x1, P0 ;  /* 0x0000001f00137211 */ /* 0x000fc400000f0cff */
[----:B------:R-:W-:Y:S01]  /*01b0*/  SHF.L.U32 R6, R11, 0x6, RZ ;  /* 0x000000060b067819 */ /* 0x000fe200000006ff */
[----:B------:R-:W-:Y:S01]  /*01c0*/  IMAD.WIDE.U32 R16, R3, 0x2, R16 ;  /* 0x0000000203107825 */ /* 0x000fe200078e0010 */
[-C--:B------:R-:W-:Y:S02]  /*01d0*/  LEA R20, P1, R99, R30.reuse, 0x7 ;  /* 0x0000001e63147211 */ /* 0x080fe400078238ff */
[-C--:B------:R-:W-:Y:S01]  /*01e0*/  LEA R22, P2, R97, R30.reuse, 0x7 ;  /* 0x0000001e61167211 */ /* 0x080fe200078438ff */
[----:B------:R-:W-:Y:S01]  /*01f0*/  IMAD.WIDE.U32 R18, R3, 0x2, R18 ;  /* 0x0000000203127825 */ /* 0x000fe200078e0012 */
[-C--:B------:R-:W-:Y:S01]  /*0200*/  LEA R24, P3, R11, R30.reuse, 0x7 ;  /* 0x0000001e0b187211 */ /* 0x080fe200078638ff */
[----:B------:R-:W3:Y:S01]  /*0210*/  LDG.E.U16 R15, desc[UR16][R16.64] ;  /* 0x00000010100f7981 */ /* 0x000ee2000c1e1500 */
[-C--:B------:R-:W-:Y:S02]  /*0220*/  LEA R26, P4, R7, R30.reuse, 0x7 ;  /* 0x0000001e071a7211 */ /* 0x080fe400078838ff */
[-C--:B------:R-:W-:Y:S01]  /*0230*/  LEA R28, P5, R5, R30.reuse, 0x7 ;  /* 0x0000001e051c7211 */ /* 0x080fe200078a38ff */
[----:B------:R0:W4:Y:S01]  /*0240*/  LDG.E.U16 R32, desc[UR16][R16.64+0x40] ;  /* 0x0000401010207981 */ /* 0x000122000c1e1500 */
[----:B------:R-:W-:-:S02]  /*0250*/  LEA R30, P6, R9, R30, 0x7 ;  /* 0x0000001e091e7211 */ /* 0x000fc400078c38ff */
[-C--:B------:R-:W-:Y:S01]  /*0260*/  LEA.HI.X R21, R2, R31.reuse, RZ, 0x1, P1 ;  /* 0x0000001f02157211 */ /* 0x080fe200008f0cff */
[----:B------:R-:W5:Y:S01]  /*0270*/  LDG.E.U16 R33, desc[UR16][R18.64] ;  /* 0x0000001012217981 */ /* 0x000f62000c1e1500 */
[-C--:B------:R-:W-:Y:S02]  /*0280*/  LEA.HI.X R23, R4, R31.reuse, RZ, 0x1, P2 ;  /* 0x0000001f04177211 */ /* 0x080fe400010f0cff */
[-C--:B------:R-:W-:Y:S01]  /*0290*/  LEA.HI.X R25, R6, R31.reuse, RZ, 0x1, P3 ;  /* 0x0000001f06197211 */ /* 0x080fe200018f0cff */
[----:B------:R1:W4:Y:S01]  /*02a0*/  LDG.E.U16 R34, desc[UR16][R18.64+0x40] ;  /* 0x0000401012227981 */ /* 0x000322000c1e1500 */
[-C--:B------:R-:W-:Y:S01]  /*02b0*/  LEA.HI.X R27, R8, R31.reuse, RZ, 0x1, P4 ;  /* 0x0000001f081b7211 */ /* 0x080fe200020f0cff */
[C---:B------:R-:W-:Y:S01]  /*02c0*/  IMAD.WIDE.U32 R20, R3.reuse, 0x2, R20 ;  /* 0x0000000203147825 */ /* 0x040fe200078e0014 */
[-C--:B------:R-:W-:Y:S02]  /*02d0*/  LEA.HI.X R29, R10, R31.reuse, RZ, 0x1, P5 ;  /* 0x0000001f0a1d7211 */ /* 0x080fe400028f0cff */
[----:B------:R-:W-:Y:S01]  /*02e0*/  LEA.HI.X R31, R12, R31, RZ, 0x1, P6 ;  /* 0x0000001f0c1f7211 */ /* 0x000fe200030f0cff */
[C---:B------:R-:W-:Y:S01]  /*02f0*/  IMAD.WIDE.U32 R22, R3.reuse, 0x2, R22 ;  /* 0x0000000203167825 */ /* 0x040fe200078e0016 */
[----:B------:R-:W4:Y:S03]  /*0300*/  LDG.E.U16 R35, desc[UR16][R20.64] ;  /* 0x0000001014237981 */ /* 0x000f26000c1e1500 */
[C---:B------:R-:W-:Y:S01]  /*0310*/  IMAD.WIDE.U32 R24, R3.reuse, 0x2, R24 ;  /* 0x0000000203187825 */ /* 0x040fe200078e0018 */
[----:B------:R2:W4:Y:S03]  /*0320*/  LDG.E.U16 R36, desc[UR16][R20.64+0x40] ;  /* 0x0000401014247981 */ /* 0x000526000c1e1500 */
[C---:B------:R-:W-:Y:S01]  /*0330*/  IMAD.WIDE.U32 R26, R3.reuse, 0x2, R26 ;  /* 0x00000002031a7825 */ /* 0x040fe200078e001a */
[----:B------:R-:W4:Y:S03]  /*0340*/  LDG.E.U16 R37, desc[UR16][R22.64] ;  /* 0x0000001016257981 */ /* 0x000f26000c1e1500 */
[C---:B0-----:R-:W-:Y:S01]  /*0350*/  IMAD.WIDE.U32 R16, R3.reuse, 0x2, R28 ;  /* 0x0000000203107825 */ /* 0x041fe200078e001c */
[----:B------:R0:W4:Y:S03]  /*0360*/  LDG.E.U16 R38, desc[UR16][R22.64+0x40] ;  /* 0x0000401016267981 */ /* 0x000126000c1e1500 */
[----:B-1----:R-:W-:Y:S01]  /*0370*/  IMAD.WIDE.U32 R18, R3, 0x2, R30 ;  /* 0x0000000203127825 */ /* 0x002fe200078e001e */
[CC--:B--2---:R-:W-:Y:S01]  /*0380*/  LEA R30, P0, R103.reuse, R48.reuse, 0x3 ;  /* 0x00000030671e7211 */ /* 0x0c4fe200078018ff */
[----:B------:R-:W2:Y:S02]  /*0390*/  LDG.E.U16 R39, desc[UR16][R24.64] ;  /* 0x0000001018277981 */ /* 0x000ea4000c1e1500 */
[----:B------:R-:W-:Y:S01]  /*03a0*/  IMAD.SHL.U32 R0, R103, 0x4, RZ ;  /* 0x0000000467007824 */ /* 0x000fe200078e00ff */
[----:B------:R-:W-:Y:S01]  /*03b0*/  SHF.L.U32 R2, R101, 0x7, RZ ;  /* 0x0000000765027819 */ /* 0x000fe200000006ff */
[----:B------:R1:W2:Y:S01]  /*03c0*/  LDG.E.U16 R40, desc[UR16][R24.64+0x40] ;  /* 0x0000401018287981 */ /* 0x0002a2000c1e1500 */
[----:B------:R-:W-:Y:S01]  /*03d0*/  IMAD.SHL.U32 R12, R99, 0x80, RZ ;  /* 0x00000080630c7824 */ /* 0x000fe200078e00ff */
[----:B------:R-:W-:Y:S01]  /*03e0*/  SHF.L.U32 R6, R5, 0x7, RZ ;  /* 0x0000000705067819 */ /* 0x000fe200000006ff */
[----:B------:R-:W-:Y:S01]  /*03f0*/  IMAD.SHL.U32 R10, R97, 0x80, RZ ;  /* 0x00000080610a7824 */ /* 0x000fe200078e00ff */
[----:B------:R-:W2:Y:S01]  /*0400*/  LDG.E.U16 R41, desc[UR16][R26.64] ;  /* 0x000000101a297981 */ /* 0x000ea2000c1e1500 */
[----:B------:R-:W-:Y:S01]  /*0410*/  LEA.HI.X R31, R0, R49, RZ, 0x1, P0 ;  /* 0x00000031001f7211 */ /* 0x000fe200000f0cff */
[----:B------:R-:W-:Y:S01]  /*0420*/  IMAD.SHL.U32 R8, R11, 0x80, RZ ;  /* 0x000000800b087824 */ /* 0x000fe200078e00ff */
[-C--:B------:R-:W-:Y:S01]  /*0430*/  LEA R28, P0, R101, R48.reuse, 0x8 ;  /* 0x00000030651c7211 */ /* 0x080fe200078040ff */
[----:B------:R1:W2:Y:S01]  /*0440*/  LDG.E.U16 R42, desc[UR16][R26.64+0x40] ;  /* 0x000040101a2a7981 */ /* 0x0002a2000c1e1500 */
[----:B------:R-:W-:Y:S01]  /*0450*/  IMAD.SHL.U32 R4, R7, 0x80, RZ ;  /* 0x0000008007047824 */ /* 0x000fe200078e00ff */
[-C--:B------:R-:W-:Y:S01]  /*0460*/  LEA R20, P2, R97, R48.reuse, 0x8 ;  /* 0x0000003061147211 */ /* 0x080fe200078440ff */
[----:B------:R-:W-:Y:S01]  /*0470*/  IMAD.SHL.U32 R14, R9, 0x80, RZ ;  /* 0x00000080090e7824 */ /* 0x000fe200078e00ff */
[----:B------:R-:W2:Y:S01]  /*0480*/  LDG.E.U16 R43, desc[UR16][R16.64] ;  /* 0x00000010102b7981 */ /* 0x000ea2000c1e1500 */
[----:B0-----:R-:W-:-:S02]  /*0490*/  LEA R22, P5, R5, R48, 0x8 ;  /* 0x0000003005167211 */ /* 0x001fc400078a40ff */
[-C--:B-1----:R-:W-:Y:S01]  /*04a0*/  LEA R24, P6, R9, R48.reuse, 0x8 ;  /* 0x0000003009187211 */ /* 0x082fe200078c40ff */
[----:B------:R0:W2:Y:S01]  /*04b0*/  LDG.E.U16 R44, desc[UR16][R16.64+0x40] ;  /* 0x00004010102c7981 */ /* 0x0000a2000c1e1500 */
[----:B------:R-:W-:-:S03]  /*04c0*/  LEA R26, P1, R99, R48, 0x8 ;  /* 0x00000030631a7211 */ /* 0x000fc600078240ff */
[----:B------:R-:W2:Y:S04]  /*04d0*/  LDG.E.U16 R45, desc[UR16][R18.64] ;  /* 0x00000010122d7981 */ /* 0x000ea8000c1e1500 */
[----:B------:R1:W2:Y:S01]  /*04e0*/  LDG.E.U16 R46, desc[UR16][R18.64+0x40] ;  /* 0x00004010122e7981 */ /* 0x0002a2000c1e1500 */
[-C--:B0-----:R-:W-:Y:S02]  /*04f0*/  LEA R16, P3, R11, R48.reuse, 0x8 ;  /* 0x000000300b107211 */ /* 0x081fe400078640ff */
[-C--:B------:R-:W-:Y:S02]  /*0500*/  LEA.HI.X R29, R2, R49.reuse, RZ, 0x1, P0 ;  /* 0x00000031021d7211 */ /* 0x080fe400000f0cff */
[----:B------:R-:W-:Y:S02]  /*0510*/  LEA.HI.X R27, R12, R49, RZ, 0x1, P1 ;  /* 0x000000310c1b7211 */ /* 0x000fe400008f0cff */
[----:B-1----:R-:W-:-:S02]  /*0520*/  LEA R18, P4, R7, R48, 0x8 ;  /* 0x0000003007127211 */ /* 0x002fc400078840ff */
[-C--:B------:R-:W-:Y:S02]  /*0530*/  LEA.HI.X R21, R10, R49.reuse, RZ, 0x1, P2 ;  /* 0x000000310a157211 */ /* 0x080fe400010f0cff */
[-C--:B------:R-:W-:Y:S02]  /*0540*/  LEA.HI.X R17, R8, R49.reuse, RZ, 0x1, P3 ;  /* 0x0000003108117211 */ /* 0x080fe400018f0cff */
[-C--:B------:R-:W-:Y:S02]  /*0550*/  LEA.HI.X R19, R4, R49.reuse, RZ, 0x1, P4 ;  /* 0x0000003104137211 */ /* 0x080fe400020f0cff */
[-C--:B------:R-:W-:Y:S02]  /*0560*/  LEA.HI.X R23, R6, R49.reuse, RZ, 0x1, P5 ;  /* 0x0000003106177211 */ /* 0x080fe400028f0cff */
[----:B------:R-:W-:Y:S01]  /*0570*/  LEA.HI.X R25, R14, R49, RZ, 0x1, P6 ;  /* 0x000000310e197211 */ /* 0x000fe200030f0cff */
[----:B------:R-:W-:-:S04]  /*0580*/  IMAD.WIDE.U32 R30, R3, 0x2, R30 ;  /* 0x00000002031e7825 */ /* 0x000fc800078e001e */
[C---:B------:R-:W-:Y:S01]  /*0590*/  IMAD.WIDE.U32 R28, R3.reuse, 0x2, R28 ;  /* 0x00000002031c7825 */ /* 0x040fe200078e001c */
[----:B------:R-:W2:Y:S03]  /*05a0*/  LDG.E.U16 R47, desc[UR16][R30.64] ;  /* 0x000000101e2f7981 */ /* 0x000ea6000c1e1500 */
        /* <DEDUP_REMOVED lines=11> */
[----:B------:R-:W2:Y:S04]  /*0660*/  LDG.E.U16 R59, desc[UR16][R20.64] ;  /* 0x00000010143b7981 */ /* 0x000ea8000c1e1500 */
        /* <DEDUP_REMOVED lines=18> */
[----:B------:R0:W2:Y:S04]  /*0790*/  LDG.E.U16 R66, desc[UR16][R16.64+0xc0] ;  /* 0x0000c01010427981 */ /* 0x0000a8000c1e1500 */
[----:B------:R-:W2:Y:S04]  /*07a0*/  LDG.E.U16 R68, desc[UR16][R18.64+0x40] ;  /* 0x0000401012447981 */ /* 0x000ea8000c1e1500 */
[----:B------:R-:W2:Y:S04]  /*07b0*/  LDG.E.U16 R88, desc[UR16][R18.64+0xc0] ;  /* 0x0000c01012587981 */ /* 0x000ea8000c1e1500 */
[----:B------:R-:W2:Y:S04]  /*07c0*/  LDG.E.U16 R89, desc[UR16][R22.64+0x40] ;  /* 0x0000401016597981 */ /* 0x000ea8000c1e1500 */
[----:B------:R-:W2:Y:S04]  /*07d0*/  LDG.E.U16 R90, desc[UR16][R22.64+0xc0] ;  /* 0x0000c010165a7981 */ /* 0x000ea8000c1e1500 */
[----:B------:R-:W2:Y:S04]  /*07e0*/  LDG.E.U16 R91, desc[UR16][R24.64+0x40] ;  /* 0x00004010185b7981 */ /* 0x000ea8000c1e1500 */
[----:B------:R-:W2:Y:S01]  /*07f0*/  LDG.E.U16 R92, desc[UR16][R24.64+0xc0] ;  /* 0x0000c010185c7981 */ /* 0x000ea2000c1e1500 */
[----:B------:R-:W1:Y:S01]  /*0800*/  S2UR UR8, SR_CgaCtaId ;  /* 0x00000000000879c3 */ /* 0x000e620000008800 */
[----:B0-----:R-:W-:Y:S01]  /*0810*/  IMAD R17, R3, 0x2, R0 ;  /* 0x0000000203117824 */ /* 0x001fe200078e0200 */
[----:B------:R-:W-:Y:S01]  /*0820*/  SHF.R.U32.HI R20, RZ, 0x1, R103 ;  /* 0x00000001ff147819 */ /* 0x000fe20000011667 */
[----:B------:R-:W-:-:S03]  /*0830*/  UMOV UR4, 0x400 ;  /* 0x0000040000047882 */ /* 0x000fc60000000000 */
[----:B------:R-:W-:-:S04]  /*0840*/  LOP3.LUT R20, R17, R20, RZ, 0x3c, !PT ;  /* 0x0000001411147212 */ /* 0x000fc800078e3cff */
[----:B------:R-:W-:Y:S01]  /*0850*/  LOP3.LUT R17, R20, 0x40, RZ, 0x3c, !PT ;  /* 0x0000004014117812 */ /* 0x000fe200078e3cff */
[----:B-1----:R-:W-:-:S04]  /*0860*/  ULEA UR8, UR8, UR4, 0x18 ;  /* 0x0000000408087291 */ /* 0x002fc8000f8ec03f */
[----:B------:R-:W-:Y:S02]  /*0870*/  UIADD3 UR4, UR8, 0x4000, URZ ;  /* 0x0000400008047890 */ /* 0x000fe4000fffe03f */
[----:B------:R-:W-:Y:S02]  /*0880*/  USHF.R.U32.HI UR10, URZ, 0x4, UR8 ;  /* 0x000000043f0a7899 */ /* 0x000fe40008011608 */
[----:B------:R-:W-:Y:S02]  /*0890*/  USHF.R.U32.HI UR4, URZ, 0x4, UR4 ;  /* 0x000000043f047899 */ /* 0x000fe40008011604 */
[----:B------:R-:W-:Y:S02]  /*08a0*/  USGXT.U32 UR10, UR10, 0xe ;  /* 0x0000000e0a0a789a */ /* 0x000fe40008000000 */
[----:B------:R-:W-:Y:S02]  /*08b0*/  USGXT.U32 UR9, UR4, 0xe ;  /* 0x0000000e0409789a */ /* 0x000fe40008000000 */
[----:B------:R-:W-:Y:S01]  /*08c0*/  ULOP3.LUT UR6, UR10, 0x2000000, URZ, 0xfc, !UPT ;  /* 0x020000000a067892 */ /* 0x000fe2000f8efc3f */
[----:B------:R-:W-:Y:S01]  /*08d0*/  UMOV UR5, 0x40000040 ;  /* 0x4000004000057882 */ /* 0x000fe20000000000 */
[----:B------:R-:W-:-:S03]  /*08e0*/  UMOV UR7, 0x40000040 ;  /* 0x4000004000077882 */ /* 0x000fc60000000000 */
[----:B------:R-:W-:Y:S01]  /*08f0*/  UMOV UR4, UR9 ;  /* 0x0000000900047c82 */ /* 0x000fe20008000000 */
[----:B---3--:R-:W-:Y:S04]  /*0900*/  STS.U16 [R20+UR8+0x4000], R15 ;  /* 0x0040000f14007988 */ /* 0x008fe80008000408 */
[----:B-----5:R-:W-:Y:S04]  /*0910*/  STS.U16 [R20+UR8+0x4400], R33 ;  /* 0x0044002114007988 */ /* 0x020fe80008000408 */
[----:B----4-:R-:W-:Y:S04]  /*0920*/  STS.U16 [R20+UR8+0x4800], R35 ;  /* 0x0048002314007988 */ /* 0x010fe80008000408 */
[----:B------:R-:W-:Y:S04]  /*0930*/  STS.U16 [R20+UR8+0x4c00], R37 ;  /* 0x004c002514007988 */ /* 0x000fe80008000408 */
[----:B--2---:R-:W-:Y:S04]  /*0940*/  STS.U16 [R20+UR8+0x5000], R39 ;  /* 0x0050002714007988 */ /* 0x004fe80008000408 */
[----:B------:R-:W-:Y:S04]  /*0950*/  STS.U16 [R20+UR8+0x5400], R41 ;  /* 0x0054002914007988 */ /* 0x000fe80008000408 */
        /* <DEDUP_REMOVED lines=10> */
[----:B------:R-:W-:Y:S04]  /*0a00*/  STS.U16 [R20+UR8], R47 ;  /* 0x0000002f14007988 */ /* 0x000fe80008000408 */
        /* <DEDUP_REMOVED lines=25> */
[----:B------:R0:W-:Y:S04]  /*0ba0*/  STS.U16 [R17+UR8+0x1400], R68 ;  /* 0x0014004411007988 */ /* 0x0001e80008000408 */
[----:B------:R-:W-:Y:S04]  /*0bb0*/  STS.U16 [R17+UR8+0x3400], R88 ;  /* 0x0034005811007988 */ /* 0x000fe80008000408 */
[----:B------:R-:W-:Y:S04]  /*0bc0*/  STS.U16 [R17+UR8+0x1800], R89 ;  /* 0x0018005911007988 */ /* 0x000fe80008000408 */
[----:B------:R-:W-:Y:S04]  /*0bd0*/  STS.U16 [R17+UR8+0x3800], R90 ;  /* 0x0038005a11007988 */ /* 0x000fe80008000408 */
[----:B------:R-:W-:Y:S04]  /*0be0*/  STS.U16 [R17+UR8+0x1c00], R91 ;  /* 0x001c005b11007988 */ /* 0x000fe80008000408 */
[----:B------:R1:W-:Y:S01]  /*0bf0*/  STS.U16 [R17+UR8+0x3c00], R92 ;  /* 0x003c005c11007988 */ /* 0x0003e20008000408 */
[----:B------:R-:W-:Y:S06]  /*0c00*/  BAR.SYNC.DEFER_BLOCKING 0x0 ;  /* 0x0000000000007b1d */ /* 0x000fec0000010000 */
[----:B0-----:R-:W-:-:S06]  /*0c10*/  WARPGROUP.ARRIVE ;  /* 0x00000000000079c5 */ /* 0x001fcc0000000000 */
[----:B------:R-:W-:Y:S01]  /*0c20*/  HGMMA.64x128x16.F32.BF16 R24, gdesc[UR4].tnspB, RZ, !UPT ;  /* 0x41e00000041879f0 */ /* 0x000fe2000c7018ff */
[----:B------:R-:W-:Y:S02]  /*0c30*/  UIADD3 UR6, UP1, UR10, 0x2000080, URZ ;  /* 0x020000800a067890 */ /* 0x000fe4000ff3e03f */
[----:B------:R-:W-:Y:S01]  /*0c40*/  UIADD3 UR9, UP0, UR9, 0x2, URZ ;  /* 0x0000000209097890 */ /* 0x000fe2000ff1e03f */
[----:B------:R-:W-:Y:S01]  /*0c50*/  UMOV UR5, URZ ;  /* 0x0000003f00057c82 */ /* 0x000fe20008000000 */
[----:B------:R-:W-:Y:S01]  /*0c60*/  UMOV UR4, URZ ;  /* 0x0000003f00047c82 */ /* 0x000fe20008000000 */
[----:B------:R-:W-:Y:S02]  /*0c70*/  UIADD3.X UR7, UR5, 0x40000040, URZ, UP1, !UPT ;  /* 0x4000004005077890 */ /* 0x000fe40008ffe43f */
[----:B------:R-:W-:-:S03]  /*0c80*/  UIADD3.X UR5, UR4, 0x40000040, URZ, UP0, !UPT ;  /* 0x4000004004057890 */ /* 0x000fc600087fe43f */
[----:B------:R-:W-:-:S06]  /*0c90*/  UMOV UR4, UR9 ;  /* 0x0000000900047c82 */ /* 0x000fcc0008000000 */
[----:B------:R-:W-:Y:S01]  /*0ca0*/  HGMMA.64x128x16.F32.BF16 R24, gdesc[UR4].tnspB, R24 ;  /* 0x41e00000041879f0 */ /* 0x000fe20008701818 */
[----:B------:R-:W-:Y:S02]  /*0cb0*/  UIADD3.64 UR14, UR6, 0x80, URZ ;  /* 0x00000080060e7897 */ /* 0x000fe4000fffe03f */
[----:B------:R-:W-:Y:S02]  /*0cc0*/  UIADD3.64 UR12, UR4, 0x2, URZ ;  /* 0x00000002040c7897 */ /* 0x000fe4000fffe03f */
[----:B------:R-:W-:Y:S02]  /*0cd0*/  UIADD3.64 UR6, UR6, 0x100, URZ ;  /* 0x0000010006067897 */ /* 0x000fe4000fffe03f */
[----:B------:R-:W-:-:S05]  /*0ce0*/  UIADD3.64 UR4, UR4, 0x4, URZ ;  /* 0x0000000404047897 */ /* 0x000fca000fffe03f */
[----:B------:R-:W-:Y:S01]  /*0cf0*/  HGMMA.64x128x16.F32.BF16 R24, gdesc[UR12].tnspB, R24 ;  /* 0x41e000000c1879f0 */ /* 0x000fe20008701818 */
[----:B------:R-:W-:-:S11]  /*0d00*/  IMAD.SHL.U32 R16, R13, 0x100, RZ ;  /* 0x000001000d107824 */ /* 0x000fd600078e00ff */
[----:B------:R-:W-:Y:S01]  /*0d10*/  HGMMA.64x128x16.F32.BF16 R24, gdesc[UR4].tnspB, R24, gsb0 ;  /* 0x41e00000041879f0 */ /* 0x000fe20008001818 */
[----:B------:R-:W-:Y:S01]  /*0d20*/  IMAD.SHL.U32 R15, R13, 0x20, RZ ;  /* 0x000000200d0f7824 */ /* 0x000fe200078e00ff */
[----:B------:R-:W-:Y:S02]  /*0d30*/  SHF.R.S32.HI R19, RZ, 0x5, R13 ;  /* 0x00000005ff137819 */ /* 0x000fe4000001140d */
[----:B-1----:R-:W-:Y:S02]  /*0d40*/  LOP3.LUT R17, R16, 0x1800, RZ, 0xc0, !PT ;  /* 0x0000180010117812 */ /* 0x002fe400078ec0ff */
[----:B------:R-:W-:Y:S02]  /*0d50*/  LOP3.LUT R15, R15, 0x60, RZ, 0xc0, !PT ;  /* 0x000000600f0f7812 */ /* 0x000fe400078ec0ff */
[----:B------:R-:W-:Y:S02]  /*0d60*/  SHF.L.U32 R16, R13, 0x4, RZ ;  /* 0x000000040d107819 */ /* 0x000fe400000006ff */
[----:B------:R-:W-:-:S02]  /*0d70*/  SGXT R19, R19, 0x1 ;  /* 0x000000011313781a */ /* 0x000fc40000000200 */
[--C-:B------:R-:W-:Y:S01]  /*0d80*/  LOP3.LUT R18, R15, 0x780, R16.reuse, 0xf8, !PT ;  /* 0x000007800f127812 */ /* 0x100fe200078ef810 */
[----:B------:R-:W-:Y:S01]  /*0d90*/  IMAD.SHL.U32 R15, R13, 0x2, RZ ;  /* 0x000000020d0f7824 */ /* 0x000fe200078e00ff */
[----:B------:R-:W-:Y:S02]  /*0da0*/  LOP3.LUT R17, R17, 0x70, R16, 0xf8, !PT ;  /* 0x0000007011117812 */ /* 0x000fe400078ef810 */
[----:B------:R-:W-:Y:S02]  /*0db0*/  LOP3.LUT R16, R19, 0x2010, RZ, 0xc0, !PT ;  /* 0x0000201013107812 */ /* 0x000fe400078ec0ff */
[----:B------:R-:W-:Y:S02]  /*0dc0*/  SHF.R.S32.HI R13, RZ, 0x2, R13 ;  /* 0x00000002ff0d7819 */ /* 0x000fe4000001140d */
[----:B------:R-:W-:Y:S02]  /*0dd0*/  LOP3.LUT R16, R16, 0x180, R15, 0xf8, !PT ;  /* 0x0000018010107812 */ /* 0x000fe400078ef80f */
[----:B------:R-:W-:-:S02]  /*0de0*/  SGXT R15, R13, 0x1 ;  /* 0x000000010d0f781a */ /* 0x000fc40000000200 */
[----:B------:R-:W-:Y:S02]  /*0df0*/  LOP3.LUT R13, R16, R17, RZ, 0x3c, !PT ;  /* 0x00000011100d7212 */ /* 0x000fe400078e3cff */
[----:B------:R-:W-:-:S04]  /*0e00*/  LOP3.LUT R15, R18, 0x2010, R15, 0xf8, !PT ;  /* 0x00002010120f7812 */ /* 0x000fc800078ef80f */
[----:B------:R-:W-:Y:S01]  /*0e10*/  LOP3.LUT R96, R15, 0x10, RZ, 0x3c, !PT ;  /* 0x000000100f607812 */ /* 0x000fe200078e3cff */
[----:B------:R-:W-:Y:S02]  /*0e20*/  WARPGROUP.DEPBAR.LE gsb0, 0x0 ;  /* 0x00008000000079c5 */ /* 0x000fe40000010000 */
[----:B------:R-:W-:Y:S01]  /*0e30*/  IMAD.MOV.U32 R16, RZ, RZ, R24 ;  /* 0x000000ffff107224 */ /* 0x000fe200078e0018 */
[----:B------:R-:W-:Y:S01]  /*0e40*/  MOV R19, R42 ;  /* 0x0000002a00137202 */ /* 0x000fe20000000f00 */
[----:B------:R-:W-:Y:S02]  /*0e50*/  IMAD.MOV.U32 R17, RZ, RZ, R26 ;  /* 0x000000ffff117224 */ /* 0x000fe400078e001a */
[----:B------:R-:W-:Y:S01]  /*0e60*/  IMAD.MOV.U32 R18, RZ, RZ, R40 ;  /* 0x000000ffff127224 */ /* 0x000fe200078e0028 */
[----:B------:R-:W-:Y:S01]  /*0e70*/  BAR.SYNC.DEFER_BLOCKING 0x0 ;  /* 0x0000000000007b1d */ /* 0x000fe20000010000 */
[----:B------:R-:W-:Y:S02]  /*0e80*/  IMAD.MOV.U32 R20, RZ, RZ, R28 ;  /* 0x000000ffff147224 */ /* 0x000fe400078e001c */
[----:B------:R-:W-:-:S02]  /*0e90*/  IMAD.MOV.U32 R21, RZ, RZ, R30 ;  /* 0x000000ffff157224 */ /* 0x000fc400078e001e */
[----:B------:R-:W-:Y:S02]  /*0ea0*/  IMAD.MOV.U32 R22, RZ, RZ, R44 ;  /* 0x000000ffff167224 */ /* 0x000fe400078e002c */
[----:B------:R-:W-:Y:S02]  /*0eb0*/  IMAD.MOV.U32 R23, RZ, RZ, R46 ;  /* 0x000000ffff177224 */ /* 0x000fe400078e002e */
[----:B------:R-:W-:Y:S01]  /*0ec0*/  IMAD.MOV.U32 R92, RZ, RZ, R36 ;  /* 0x000000ffff5c7224 */ /* 0x000fe200078e0024 */
[----:B------:R-:W-:Y:S01]  /*0ed0*/  MOV R36, R37 ;  /* 0x0000002500247202 */ /* 0x000fe20000000f00 */
[----:B------:R-:W-:Y:S01]  /*0ee0*/  IMAD.MOV.U32 R24, RZ, RZ, R25 ;  /* 0x000000ffff187224 */ /* 0x000fe200078e0019 */
[----:B------:R-:W-:Y:S01]  /*0ef0*/  MOV R88, R32 ;  /* 0x0000002000587202 */ /* 0x000fe20000000f00 */
[----:B------:R-:W-:Y:S01]  /*0f00*/  IMAD.MOV.U32 R89, RZ, RZ, R34 ;  /* 0x000000ffff597224 */ /* 0x000fe200078e0022 */
[----:B------:R-:W-:Y:S01]  /*0f10*/  MOV R93, R38 ;  /* 0x00000026005d7202 */ /* 0x000fe20000000f00 */
[----:B------:R-:W-:Y:S01]  /*0f20*/  IMAD.MOV.U32 R90, RZ, RZ, R48 ;  /* 0x000000ffff5a7224 */ /* 0x000fe200078e0030 */
[----:B------:R-:W-:Y:S01]  /*0f30*/  MOV R26, R41 ;  /* 0x00000029001a7202 */ /* 0x000fe20000000f00 */
[----:B------:R-:W-:-:S02]  /*0f40*/  IMAD.MOV.U32 R91, RZ, RZ, R50 ;  /* 0x000000ffff5b7224 */ /* 0x000fc400078e0032 */
[----:B------:R-:W-:Y:S02]  /*0f50*/  IMAD.MOV.U32 R94, RZ, RZ, R52 ;  /* 0x000000ffff5e7224 */ /* 0x000fe400078e0034 */
[----:B------:R-:W-:Y:S02]  /*0f60*/  IMAD.MOV.U32 R95, RZ, RZ, R54 ;  /* 0x000000ffff5f7224 */ /* 0x000fe400078e0036 */
[----:B------:R-:W-:Y:S01]  /*0f70*/  IMAD.MOV.U32 R25, RZ, RZ, R27 ;  /* 0x000000ffff197224 */ /* 0x000fe200078e001b */
[----:B------:R0:W-:Y:S01]  /*0f80*/  STS.128 [R15+UR8], R16 ;  /* 0x000000100f007988 */ /* 0x0001e20008000c08 */
[----:B------:R-:W-:Y:S02]  /*0f90*/  IMAD.MOV.U32 R37, RZ, RZ, R39 ;  /* 0x000000ffff257224 */ /* 0x000fe400078e0027 */
[----:B------:R-:W-:Y:S01]  /*0fa0*/  IMAD.MOV.U32 R27, RZ, RZ, R43 ;  /* 0x000000ffff1b7224 */ /* 0x000fe200078e002b */
[----:B------:R1:W-:Y:S01]  /*0fb0*/  STS.128 [R15+UR8+0x800], R20 ;  /* 0x000800140f007988 */ /* 0x0003e20008000c08 */
[----:B------:R-:W-:-:S02]  /*0fc0*/  IMAD.MOV.U32 R38, RZ, RZ, R53 ;  /* 0x000000ffff267224 */ /* 0x000fc400078e0035 */
[----:B------:R-:W-:Y:S01]  /*0fd0*/  IMAD.MOV.U32 R39, RZ, RZ, R55 ;  /* 0x000000ffff277224 */ /* 0x000fe200078e0037 */
[----:B------:R2:W-:Y:S04]  /*0fe0*/  STS.128 [R15+UR8+0x1000], R88 ;  /* 0x001000580f007988 */ /* 0x0005e80008000c08 */
[----:B------:R-:W-:Y:S01]  /*0ff0*/  STS.128 [R15+UR8+0x1800], R92 ;  /* 0x0018005c0f007988 */ /* 0x000fe20008000c08 */
[----:B0-----:R-:W-:Y:S01]  /*1000*/  IMAD.MOV.U32 R16, RZ, RZ, R29 ;  /* 0x000000ffff107224 */ /* 0x001fe200078e001d */
[----:B------:R-:W-:Y:S01]  /*1010*/  MOV R19, R47 ;  /* 0x0000002f00137202 */ /* 0x000fe20000000f00 */
[----:B------:R-:W-:Y:S02]  /*1020*/  IMAD.MOV.U32 R17, RZ, RZ, R31 ;  /* 0x000000ffff117224 */ /* 0x000fe400078e001f */
[----:B------:R-:W-:-:S02]  /*1030*/  IMAD.MOV.U32 R18, RZ, RZ, R45 ;  /* 0x000000ffff127224 */ /* 0x000fc400078e002d */
[----:B-1----:R-:W-:Y:S02]  /*1040*/  IMAD.MOV.U32 R20, RZ, RZ, R33 ;  /* 0x000000ffff147224 */ /* 0x002fe400078e0021 */
[----:B------:R-:W-:Y:S02]  /*1050*/  IMAD.MOV.U32 R21, RZ, RZ, R35 ;  /* 0x000000ffff157224 */ /* 0x000fe400078e0023 */
[----:B------:R-:W-:Y:S02]  /*1060*/  IMAD.MOV.U32 R22, RZ, RZ, R49 ;  /* 0x000000ffff167224 */ /* 0x000fe400078e0031 */
[----:B------:R-:W-:Y:S01]  /*1070*/  IMAD.MOV.U32 R23, RZ, RZ, R51 ;  /* 0x000000ffff177224 */ /* 0x000fe200078e0033 */
[----:B------:R-:W-:Y:S01]  /*1080*/  STS.128 [R96+UR8], R24 ;  /* 0x0000001860007988 */ /* 0x000fe20008000c08 */
[----:B------:R-:W-:Y:S01]  /*1090*/  IMAD.MOV.U32 R28, RZ, RZ, R56 ;  /* 0x000000ffff1c7224 */ /* 0x000fe200078e0038 */
[----:B--2---:R-:W0:Y:S02]  /*10a0*/  LDC.64 R88, c[0x0][0x220] ;  /* 0x00008800ff587b82 */ /* 0x004e240000000a00 */
[----:B------:R1:W-:Y:S04]  /*10b0*/  STS.128 [R96+UR8+0x800], R16 ;  /* 0x0008001060007988 */ /* 0x0003e80008000c08 */
[----:B------:R-:W-:Y:S04]  /*10c0*/  STS.128 [R96+UR8+0x1000], R20 ;  /* 0x0010001460007988 */ /* 0x000fe80008000c08 */
[----:B------:R-:W-:Y:S01]  /*10d0*/  STS.128 [R96+UR8+0x1800], R36 ;  /* 0x0018002460007988 */ /* 0x000fe20008000c08 */
[----:B------:R-:W-:Y:S01]  /*10e0*/  BAR.SYNC.DEFER_BLOCKING 0x0 ;  /* 0x0000000000007b1d */ /* 0x000fe20000010000 */
[----:B------:R-:W-:Y:S01]  /*10f0*/  MOV R29, R58 ;  /* 0x0000003a001d7202 */ /* 0x000fe20000000f00 */
[----:B------:R-:W-:Y:S01]  /*1100*/  IMAD.MOV.U32 R30, RZ, RZ, R72 ;  /* 0x000000ffff1e7224 */ /* 0x000fe200078e0048 */
[----:B------:R-:W-:Y:S01]  /*1110*/  MOV R33, R62 ;  /* 0x0000003e00217202 */ /* 0x000fe20000000f00 */
[----:B------:R-:W-:-:S02]  /*1120*/  IMAD.MOV.U32 R31, RZ, RZ, R74 ;  /* 0x000000ffff1f7224 */ /* 0x000fc400078e004a */
[----:B------:R-:W2:Y:S04]  /*1130*/  LDS.128 R20, [R13+UR8] ;  /* 0x000000080d147984 */ /* 0x000ea80008000c00 */
[----:B------:R-:W-:Y:S04]  /*1140*/  LDS.128 R24, [R13+UR8+0x200] ;  /* 0x000200080d187984 */ /* 0x000fe80008000c00 */
[----:B------:R-:W-:Y:S04]  /*1150*/  LDS.128 R36, [R13+UR8+0x400] ;  /* 0x000400080d247984 */ /* 0x000fe80008000c00 */
[----:B------:R-:W-:Y:S01]  /*1160*/  LDS.128 R40, [R13+UR8+0x600] ;  /* 0x000600080d287984 */ /* 0x000fe20008000c00 */
[----:B------:R-:W-:Y:S01]  /*1170*/  BAR.SYNC.DEFER_BLOCKING 0x0 ;  /* 0x0000000000007b1d */ /* 0x000fe20000010000 */
[----:B------:R-:W-:Y:S01]  /*1180*/  IMAD.MOV.U32 R32, RZ, RZ, R60 ;  /* 0x000000ffff207224 */ /* 0x000fe200078e003c */
[----:B-1----:R-:W-:Y:S01]  /*1190*/  MOV R17, R66 ;  /* 0x0000004200117202 */ /* 0x002fe20000000f00 */
[----:B------:R-:W-:-:S02]  /*11a0*/  IMAD.MOV.U32 R34, RZ, RZ, R76 ;  /* 0x000000ffff227224 */ /* 0x000fc400078e004c */
[----:B------:R-:W-:Y:S02]  /*11b0*/  IMAD.MOV.U32 R35, RZ, RZ, R78 ;  /* 0x000000ffff237224 */ /* 0x000fe400078e004e */
[----:B------:R-:W-:Y:S02]  /*11c0*/  IMAD.MOV.U32 R16, RZ, RZ, R64 ;  /* 0x000000ffff107224 */ /* 0x000fe400078e0040 */
[----:B------:R-:W-:Y:S02]  /*11d0*/  IMAD.MOV.U32 R18, RZ, RZ, R80 ;  /* 0x000000ffff127224 */ /* 0x000fe400078e0050 */
[----:B------:R-:W-:Y:S01]  /*11e0*/  IMAD.MOV.U32 R19, RZ, RZ, R82 ;  /* 0x000000ffff137224 */ /* 0x000fe200078e0052 */
[----:B------:R-:W-:Y:S01]  /*11f0*/  MOV R45, R70 ;  /* 0x00000046002d7202 */ /* 0x000fe20000000f00 */
[----:B------:R-:W-:Y:S01]  /*1200*/  IMAD.MOV.U32 R44, RZ, RZ, R68 ;  /* 0x000000ffff2c7224 */ /* 0x000fe200078e0044 */
[----:B------:R-:W-:Y:S01]  /*1210*/  MOV R49, R59 ;  /* 0x0000003b00317202 */ /* 0x000fe20000000f00 */
[----:B------:R-:W-:-:S02]  /*1220*/  IMAD.MOV.U32 R46, RZ, RZ, R84 ;  /* 0x000000ffff2e7224 */ /* 0x000fc400078e0054 */
[----:B------:R-:W-:Y:S02]  /*1230*/  IMAD.MOV.U32 R47, RZ, RZ, R86 ;  /* 0x000000ffff2f7224 */ /* 0x000fe400078e0056 */
[----:B------:R-:W-:Y:S02]  /*1240*/  IMAD.MOV.U32 R48, RZ, RZ, R57 ;  /* 0x000000ffff307224 */ /* 0x000fe400078e0039 */
[----:B------:R-:W-:Y:S02]  /*1250*/  IMAD.MOV.U32 R50, RZ, RZ, R73 ;  /* 0x000000ffff327224 */ /* 0x000fe400078e0049 */
[----:B------:R-:W-:Y:S01]  /*1260*/  IMAD.MOV.U32 R51, RZ, RZ, R75 ;  /* 0x000000ffff337224 */ /* 0x000fe200078e004b */
[----:B------:R1:W-:Y:S04]  /*1270*/  STS.128 [R15+UR8], R28 ;  /* 0x0000001c0f007988 */ /* 0x0003e80008000c08 */
[----:B------:R3:W-:Y:S04]  /*1280*/  STS.128 [R15+UR8+0x800], R32 ;  /* 0x000800200f007988 */ /* 0x0007e80008000c08 */
[----:B------:R4:W-:Y:S04]  /*1290*/  STS.128 [R15+UR8+0x1000], R16 ;  /* 0x001000100f007988 */ /* 0x0009e80008000c08 */
[----:B------:R-:W-:Y:S01]  /*12a0*/  STS.128 [R15+UR8+0x1800], R44 ;  /* 0x0018002c0f007988 */ /* 0x000fe20008000c08 */
[----:B-1----:R-:W-:Y:S01]  /*12b0*/  IMAD.MOV.U32 R28, RZ, RZ, R61 ;  /* 0x000000ffff1c7224 */ /* 0x002fe200078e003d */
[----:B------:R-:W-:Y:S01]  /*12c0*/  MOV R29, R63 ;  /* 0x0000003f001d7202 */ /* 0x000fe20000000f00 */
[----:B------:R-:W-:-:S02]  /*12d0*/  IMAD.MOV.U32 R30, RZ, RZ, R77 ;  /* 0x000000ffff1e7224 */ /* 0x000fc400078e004d */
[----:B------:R-:W-:Y:S01]  /*12e0*/  IMAD.MOV.U32 R31, RZ, RZ, R79 ;  /* 0x000000ffff1f7224 */ /* 0x000fe200078e004f */
[----:B---3--:R-:W-:Y:S01]  /*12f0*/  MOV R33, R71 ;  /* 0x0000004700217202 */ /* 0x008fe20000000f00 */
[----:B------:R-:W-:Y:S02]  /*1300*/  IMAD.MOV.U32 R32, RZ, RZ, R69 ;  /* 0x000000ffff207224 */ /* 0x000fe400078e0045 */
[----:B----4-:R-:W-:Y:S01]  /*1310*/  IMAD.MOV.U32 R16, RZ, RZ, R65 ;  /* 0x000000ffff107224 */ /* 0x010fe200078e0041 */
[----:B------:R-:W-:Y:S01]  /*1320*/  MOV R17, R67 ;  /* 0x0000004300117202 */ /* 0x000fe20000000f00 */
[----:B------:R-:W-:Y:S02]  /*1330*/  IMAD.MOV.U32 R18, RZ, RZ, R81 ;  /* 0x000000ffff127224 */ /* 0x000fe400078e0051 */
[----:B------:R-:W-:Y:S02]  /*1340*/  IMAD.MOV.U32 R19, RZ, RZ, R83 ;  /* 0x000000ffff137224 */ /* 0x000fe400078e0053 */
[----:B------:R-:W-:-:S02]  /*1350*/  IMAD.MOV.U32 R34, RZ, RZ, R85 ;  /* 0x000000ffff227224 */ /* 0x000fc400078e0055 */
[----:B------:R-:W-:Y:S01]  /*1360*/  IMAD.MOV.U32 R35, RZ, RZ, R87 ;  /* 0x000000ffff237224 */ /* 0x000fe200078e0057 */
[----:B------:R-:W-:Y:S04]  /*1370*/  STS.128 [R96+UR8], R48 ;  /* 0x0000003060007988 */ /* 0x000fe80008000c08 */
[----:B------:R1:W-:Y:S04]  /*1380*/  STS.128 [R96+UR8+0x800], R28 ;  /* 0x0008001c60007988 */ /* 0x0003e80008000c08 */
[----:B------:R-:W-:Y:S04]  /*1390*/  STS.128 [R96+UR8+0x1000], R16 ;  /* 0x0010001060007988 */ /* 0x000fe80008000c08 */
[----:B------:R3:W-:Y:S01]  /*13a0*/  STS.128 [R96+UR8+0x1800], R32 ;  /* 0x0018002060007988 */ /* 0x0007e20008000c08 */
[----:B------:R-:W-:Y:S01]  /*13b0*/  BAR.SYNC.DEFER_BLOCKING 0x0 ;  /* 0x0000000000007b1d */ /* 0x000fe20000010000 */
[----:B0-----:R-:W-:-:S05]  /*13c0*/  LEA R56, P0, R103, R88, 0x4 ;  /* 0x0000005867387211 */ /* 0x001fca00078020ff */
[----:B------:R-:W0:Y:S04]  /*13d0*/  LDS.128 R52, [R13+UR8] ;  /* 0x000000080d347984 */ /* 0x000e280008000c00 */
[----:B------:R-:W4:Y:S04]  /*13e0*/  LDS.128 R44, [R13+UR8+0x200] ;  /* 0x000200080d2c7984 */ /* 0x000f280008000c00 */
[----:B------:R-:W5:Y:S04]  /*13f0*/  LDS.128 R16, [R13+UR8+0x400] ;  /* 0x000400080d107984 */ /* 0x000f680008000c00 */
[----:B------:R-:W5:Y:S01]  /*1400*/  LDS.128 R48, [R13+UR8+0x600] ;  /* 0x000600080d307984 */ /* 0x000f620008000c00 */
[----:B------:R-:W-:-:S02]  /*1410*/  LEA.HI.X R57, R0, R89, RZ, 0x2, P0 ;  /* 0x0000005900397211 */ /* 0x000fc400000f14ff */
[-C--:B------:R-:W-:Y:S02]  /*1420*/  LEA R58, P0, R101, R88.reuse, 0x9 ;  /* 0x00000058653a7211 */ /* 0x080fe400078048ff */
[-C--:B------:R-:W-:Y:S02]  /*1430*/  LEA R60, P1, R99, R88.reuse, 0x9 ;  /* 0x00000058633c7211 */ /* 0x080fe400078248ff */
[-C--:B------:R-:W-:Y:S02]  /*1440*/  LEA R62, P2, R97, R88.reuse, 0x9 ;  /* 0x00000058613e7211 */ /* 0x080fe400078448ff */
[-C--:B-1----:R-:W-:Y:S02]  /*1450*/  LEA R28, P3, R11, R88.reuse, 0x9 ;  /* 0x000000580b1c7211 */ /* 0x082fe400078648ff */
[-C--:B------:R-:W-:Y:S02]  /*1460*/  LEA R30, P4, R7, R88.reuse, 0x9 ;  /* 0x00000058071e7211 */ /* 0x080fe400078848ff */
[----:B---3--:R-:W-:-:S02]  /*1470*/  LEA R32, P5, R5, R88, 0x9 ;  /* 0x0000005805207211 */ /* 0x008fc400078a48ff */
[-C--:B------:R-:W-:Y:S02]  /*1480*/  LEA.HI.X R59, R2, R89.reuse, RZ, 0x2, P0 ;  /* 0x00000059023b7211 */ /* 0x080fe400000f14ff */
[-C--:B------:R-:W-:Y:S02]  /*1490*/  LEA.HI.X R61, R12, R89.reuse, RZ, 0x2, P1 ;  /* 0x000000590c3d7211 */ /* 0x080fe400008f14ff */
[----:B------:R-:W-:Y:S02]  /*14a0*/  LEA R88, P6, R9, R88, 0x9 ;  /* 0x0000005809587211 */ /* 0x000fe400078c48ff */
[-C--:B------:R-:W-:Y:S02]  /*14b0*/  LEA.HI.X R63, R10, R89.reuse, RZ, 0x2, P2 ;  /* 0x000000590a3f7211 */ /* 0x080fe400010f14ff */
[-C--:B------:R-:W-:Y:S02]  /*14c0*/  LEA.HI.X R29, R8, R89.reuse, RZ, 0x2, P3 ;  /* 0x00000059081d7211 */ /* 0x080fe400018f14ff */
[-C--:B------:R-:W-:Y:S01]  /*14d0*/  LEA.HI.X R31, R4, R89.reuse, RZ, 0x2, P4 ;  /* 0x00000059041f7211 */ /* 0x080fe200020f14ff */
[----:B------:R-:W-:Y:S01]  /*14e0*/  IMAD.WIDE.U32 R4, R3, 0x4, R56 ;  /* 0x0000000403047825 */ /* 0x000fe200078e0038 */
[----:B------:R-:W-:-:S02]  /*14f0*/  LEA.HI.X R33, R6, R89, RZ, 0x2, P5 ;  /* 0x0000005906217211 */ /* 0x000fc400028f14ff */
[----:B------:R-:W-:Y:S01]  /*1500*/  LEA.HI.X R89, R14, R89, RZ, 0x2, P6 ;  /* 0x000000590e597211 */ /* 0x000fe200030f14ff */
[C---:B------:R-:W-:Y:S01]  /*1510*/  IMAD.WIDE.U32 R6, R3.reuse, 0x4, R58 ;  /* 0x0000000403067825 */ /* 0x040fe200078e003a */
[----:B--2---:R-:W-:Y:S03]  /*1520*/  STG.E desc[UR16][R4.64], R20 ;  /* 0x0000001404007986 */ /* 0x004fe6000c101910 */
[C---:B------:R-:W-:Y:S01]  /*1530*/  IMAD.WIDE.U32 R8, R3.reuse, 0x4, R60 ;  /* 0x0000000403087825 */ /* 0x040fe200078e003c */
[----:B------:R-:W-:Y:S03]  /*1540*/  STG.E desc[UR16][R4.64+0x80], R22 ;  /* 0x0000801604007986 */ /* 0x000fe6000c101910 */
[C---:B------:R-:W-:Y:S01]  /*1550*/  IMAD.WIDE.U32 R10, R3.reuse, 0x4, R62 ;  /* 0x00000004030a7825 */ /* 0x040fe200078e003e */
[----:B0-----:R-:W-:Y:S03]  /*1560*/  STG.E desc[UR16][R4.64+0x100], R52 ;  /* 0x0001003404007986 */ /* 0x001fe6000c101910 */
[C---:B------:R-:W-:Y:S01]  /*1570*/  IMAD.WIDE.U32 R14, R3.reuse, 0x4, R28 ;  /* 0x00000004030e7825 */ /* 0x040fe200078e001c */
[----:B------:R-:W-:Y:S03]  /*1580*/  STG.E desc[UR16][R4.64+0x180], R54 ;  /* 0x0001803604007986 */ /* 0x000fe6000c101910 */
[C---:B------:R-:W-:Y:S01]  /*1590*/  IMAD.WIDE.U32 R28, R3.reuse, 0x4, R30 ;  /* 0x00000004031c7825 */ /* 0x040fe200078e001e */
[----:B------:R-:W-:Y:S03]  /*15a0*/  STG.E desc[UR16][R6.64], R21 ;  /* 0x0000001506007986 */ /* 0x000fe6000c101910 */
[C---:B------:R-:W-:Y:S01]  /*15b0*/  IMAD.WIDE.U32 R30, R3.reuse, 0x4, R32 ;  /* 0x00000004031e7825 */ /* 0x040fe200078e0020 */
[----:B------:R-:W-:Y:S03]  /*15c0*/  STG.E desc[UR16][R6.64+0x80], R23 ;  /* 0x0000801706007986 */ /* 0x000fe6000c101910 */
[----:B------:R-:W-:Y:S01]  /*15d0*/  IMAD.WIDE.U32 R2, R3, 0x4, R88 ;  /* 0x0000000403027825 */ /* 0x000fe200078e0058 */
[----:B------:R-:W-:Y:S04]  /*15e0*/  STG.E desc[UR16][R6.64+0x100], R53 ;  /* 0x0001003506007986 */ /* 0x000fe8000c101910 */
[----:B------:R-:W-:Y:S04]  /*15f0*/  STG.E desc[UR16][R6.64+0x180], R55 ;  /* 0x0001803706007986 */ /* 0x000fe8000c101910 */
[----:B------:R-:W-:Y:S04]  /*1600*/  STG.E desc[UR16][R8.64], R24 ;  /* 0x0000001808007986 */ /* 0x000fe8000c101910 */
[----:B------:R-:W-:Y:S04]  /*1610*/  STG.E desc[UR16][R8.64+0x80], R26 ;  /* 0x0000801a08007986 */ /* 0x000fe8000c101910 */
[----:B----4-:R-:W-:Y:S04]  /*1620*/  STG.E desc[UR16][R8.64+0x100], R44 ;  /* 0x0001002c08007986 */ /* 0x010fe8000c101910 */
[----:B------:R-:W-:Y:S04]  /*1630*/  STG.E desc[UR16][R8.64+0x180], R46 ;  /* 0x0001802e08007986 */ /* 0x000fe8000c101910 */
[----:B------:R-:W-:Y:S04]  /*1640*/  STG.E desc[UR16][R10.64], R25 ;  /* 0x000000190a007986 */ /* 0x000fe8000c101910 */
[----:B------:R-:W-:Y:S04]  /*1650*/  STG.E desc[UR16][R10.64+0x80], R27 ;  /* 0x0000801b0a007986 */ /* 0x000fe8000c101910 */
[----:B------:R-:W-:Y:S04]  /*1660*/  STG.E desc[UR16][R10.64+0x100], R45 ;  /* 0x0001002d0a007986 */ /* 0x000fe8000c101910 */
[----:B------:R-:W-:Y:S04]  /*1670*/  STG.E desc[UR16][R10.64+0x180], R47 ;  /* 0x0001802f0a007986 */ /* 0x000fe8000c101910 */
[----:B------:R-:W-:Y:S04]  /*1680*/  STG.E desc[UR16][R14.64], R36 ;  /* 0x000000240e007986 */ /* 0x000fe8000c101910 */
[----:B------:R-:W-:Y:S04]  /*1690*/  STG.E desc[UR16][R14.64+0x80], R38 ;  /* 0x000080260e007986 */ /* 0x000fe8000c101910 */
[----:B-----5:R-:W-:Y:S04]  /*16a0*/  STG.E desc[UR16][R14.64+0x100], R16 ;  /* 0x000100100e007986 */ /* 0x020fe8000c101910 */
[----:B------:R-:W-:Y:S04]  /*16b0*/  STG.E desc[UR16][R14.64+0x180], R18 ;  /* 0x000180120e007986 */ /* 0x000fe8000c101910 */
        /* <DEDUP_REMOVED lines=11> */
[----:B------:R-:W-:Y:S01]  /*1770*/  STG.E desc[UR16][R2.64+0x180], R51 ;  /* 0x0001803302007986 */ /* 0x000fe2000c101910 */
[----:B------:R-:W-:Y:S05]  /*1780*/  EXIT ;  /* 0x000000000000794d */ /* 0x000fea0003800000 */
.L_x_0:
[----:B------:R-:W-:-:S00]  /*1790*/  BRA `(.L_x_0) ;  /* 0xfffffffc00fc7947 */ /* 0x000fc0000383ffff */
[----:B------:R-:W-:-:S00]  /*17a0*/  NOP ;  /* 0x0000000000007918 */ /* 0x000fc00000000000 */
        /* <DEDUP_REMOVED lines=13> */
.L_x_1:


//--------------------- .nv.shared.gluon_mma      --------------------------
	.section	.nv.shared.gluon_mma,"aw",@nobits
	.sectionflags	@""
	.align	16
	.zero		1024


//--------------------- .nv.shared.reserved.0     --------------------------
	.section	.nv.shared.reserved.0,"aw",@nobits
	.weak		__nv_reservedSMEM_offset_0_alias
	.size		__nv_reservedSMEM_offset_0_alias, 0, 0
	.other		__nv_reservedSMEM_offset_0_alias,@"STO_CUDA_RESERVED_SHARED STV_DEFAULT"
__nv_reservedSMEM_offset_0_alias:
	.zero		0


//--------------------- .nv.constant0.gluon_mma   --------------------------
	.section	.nv.constant0.gluon_mma,"a",@progbits
	.sectionflags	@""
	.align	4
.nv.constant0.gluon_mma:
	.zero		568


//--------------------- SYMBOLS --------------------------

	.type		.nv.reservedSmem.offset0,@object
	.size		.nv.reservedSmem.offset0,0x4
